//
// Generated by NVIDIA NVVM Compiler
//
// Compiler Build ID: CL-36424714
// Cuda compilation tools, release 13.0, V13.0.88
// Based on NVVM 20.0.0
//

.version 9.0
.target sm_100
.address_size 64

	// .globl	_Z7kernel0P5uint4S0_

.visible .entry _Z7kernel0P5uint4S0_(
	.param .u64 .ptr .align 1 _Z7kernel0P5uint4S0__param_0,
	.param .u64 .ptr .align 1 _Z7kernel0P5uint4S0__param_1
)
{
	.reg .b32 	%r<6>;
	.reg .b64 	%rd<8>;

	ld.param.u64 	%rd1, [_Z7kernel0P5uint4S0__param_0];
	ld.param.u64 	%rd2, [_Z7kernel0P5uint4S0__param_1];
	cvta.to.global.u64 	%rd3, %rd2;
	cvta.to.global.u64 	%rd4, %rd1;
	mov.u32 	%r1, %tid.x;
	mul.wide.u32 	%rd5, %r1, 16;
	add.s64 	%rd6, %rd4, %rd5;
	ld.global.v4.u32 	{%r2, %r3, %r4, %r5}, [%rd6];
	add.s64 	%rd7, %rd3, %rd5;
	st.global.v4.u32 	[%rd7], {%r2, %r3, %r4, %r5};
	ret;

}


// ===== COMPILED SASS (sm_100) =====

	.target	sm_100

	.elftype	@"ET_EXEC"


//--------------------- .note.nv.tkinfo           --------------------------
	.section	.note.nv.tkinfo,"",@"SHT_NOTE"
	.sectionflags	@"SHF_NOTE_NV_TKINFO"
	.tkinfo
        /*0018*/ 	.word	0x00000002
        /*0030*/ 	.string	""
        /*0030*/ 	.string	"ptxas"
        /*0030*/ 	.string	"Cuda compilation tools, release 13.0, V13.0.88"
        /*0030*/ 	.string	"Build cuda_13.0.r13.0/compiler.36424714_0"
        /*0030*/ 	.string	"-arch sm_100 -m 64 "



//--------------------- .note.nv.cuinfo           --------------------------
	.section	.note.nv.cuinfo,"",@"SHT_NOTE"
	.sectionflags	@"SHF_NOTE_NV_CUINFO"
        /*0018*/ 	.short	0x0002
        /*001a*/ 	.short	0x0064
        /*001c*/ 	.short	0x0082
	.zero		2


//--------------------- .nv.info                  --------------------------
	.section	.nv.info,"",@"SHT_CUDA_INFO"
	.align	4


	//----- nvinfo : EIATTR_REGCOUNT
	.align		4
        /*0000*/ 	.byte	0x04, 0x2f
        /*0002*/ 	.short	(.L_1 - .L_0)
	.align		4
.L_0:
        /*0004*/ 	.word	index@(_Z7kernel0P5uint4S0_)
        /*0008*/ 	.word	0x0000000e


	//----- nvinfo : EIATTR_FRAME_SIZE
	.align		4
.L_1:
        /*000c*/ 	.byte	0x04, 0x11
        /*000e*/ 	.short	(.L_3 - .L_2)
	.align		4
.L_2:
        /*0010*/ 	.word	index@(_Z7kernel0P5uint4S0_)
        /*0014*/ 	.word	0x00000000


	//----- nvinfo : EIATTR_MIN_STACK_SIZE
	.align		4
.L_3:
        /*0018*/ 	.byte	0x04, 0x12
        /*001a*/ 	.short	(.L_5 - .L_4)
	.align		4
.L_4:
        /*001c*/ 	.word	index@(_Z7kernel0P5uint4S0_)
        /*0020*/ 	.word	0x00000000
.L_5:


//--------------------- .nv.compat                --------------------------
	.section	.nv.compat,"",@"SHT_CUDA_COMPAT_INFO"
	.align	4
        /*0000*/ 	.byte	0x02, 0x09, 0x00, 0x00, 0x02, 0x02, 0x01, 0x00, 0x02, 0x05, 0x05, 0x00, 0x03, 0x07, 0x01, 0x01
        /*0010*/ 	.byte	0x02, 0x03, 0x00, 0x00, 0x02, 0x06, 0x01, 0x00, 0x04, 0x0b, 0x08, 0x00, 0x09, 0x00, 0x00, 0x00
        /*0020*/ 	.byte	0x00, 0x00, 0x00, 0x00


//--------------------- .nv.info._Z7kernel0P5uint4S0_ --------------------------
	.section	.nv.info._Z7kernel0P5uint4S0_,"",@"SHT_CUDA_INFO"
	.sectionflags	@""
	.align	4


	//----- nvinfo : EIATTR_CUDA_API_VERSION
	.align		4
        /*0000*/ 	.byte	0x04, 0x37
        /*0002*/ 	.short	(.L_7 - .L_6)
.L_6:
        /*0004*/ 	.word	0x00000082


	//----- nvinfo : EIATTR_KPARAM_INFO
	.align		4
.L_7:
        /*0008*/ 	.byte	0x04, 0x17
        /*000a*/ 	.short	(.L_9 - .L_8)
.L_8:
        /*000c*/ 	.word	0x00000000
        /*0010*/ 	.short	0x0001
        /*0012*/ 	.short	0x0008
        /*0014*/ 	.byte	0x00, 0xf5, 0x21, 0x00


	//----- nvinfo : EIATTR_KPARAM_INFO
	.align		4
.L_9:
        /*0018*/ 	.byte	0x04, 0x17
        /*001a*/ 	.short	(.L_11 - .L_10)
.L_10:
        /*001c*/ 	.word	0x00000000
        /*0020*/ 	.short	0x0000
        /*0022*/ 	.short	0x0000
        /*0024*/ 	.byte	0x00, 0xf5, 0x21, 0x00


	//----- nvinfo : EIATTR_SPARSE_MMA_MASK
	.align		4
.L_11:
        /*0028*/ 	.byte	0x03, 0x50
        /*002a*/ 	.short	0x0000


	//----- nvinfo : EIATTR_MAXREG_COUNT
	.align		4
        /*002c*/ 	.byte	0x03, 0x1b
        /*002e*/ 	.short	0x00ff


	//----- nvinfo : EIATTR_MERCURY_ISA_VERSION
	.align		4
        /*0030*/ 	.byte	0x03, 0x5f
        /*0032*/ 	.short	0x0101


	//----- nvinfo : EIATTR_VRC_CTA_INIT_COUNT
	.align		4
        /*0034*/ 	.byte	0x02, 0x4a
	.zero		1
	.zero		1


	//----- nvinfo : EIATTR_EXIT_INSTR_OFFSETS
	.align		4
        /*0038*/ 	.byte	0x04, 0x1c
        /*003a*/ 	.short	(.L_13 - .L_12)


	//   ....[0]....
.L_12:
        /*003c*/ 	.word	0x00000090


	//----- nvinfo : EIATTR_CBANK_PARAM_SIZE
	.align		4
.L_13:
        /*0040*/ 	.byte	0x03, 0x19
        /*0042*/ 	.short	0x0010


	//----- nvinfo : EIATTR_PARAM_CBANK
	.align		4
        /*0044*/ 	.byte	0x04, 0x0a
        /*0046*/ 	.short	(.L_15 - .L_14)
	.align		4
.L_14:
        /*0048*/ 	.word	index@(.nv.constant0._Z7kernel0P5uint4S0_)
        /*004c*/ 	.short	0x0380
        /*004e*/ 	.short	0x0010


	//----- nvinfo : EIATTR_SW_WAR
	.align		4
.L_15:
        /*0050*/ 	.byte	0x04, 0x36
        /*0052*/ 	.short	(.L_17 - .L_16)
.L_16:
        /*0054*/ 	.word	0x00000008
.L_17:


//--------------------- .nv.callgraph             --------------------------
	.section	.nv.callgraph,"",@"SHT_CUDA_CALLGRAPH"
	.align	4
	.sectionentsize	8
	.align		4
        /*0000*/ 	.word	0x00000000
	.align		4
        /*0004*/ 	.word	0xffffffff
	.align		4
        /*0008*/ 	.word	0x00000000
	.align		4
        /*000c*/ 	.word	0xfffffffe
	.align		4
        /*0010*/ 	.word	0x00000000
	.align		4
        /*0014*/ 	.word	0xfffffffd
	.align		4
        /*0018*/ 	.word	0x00000000
	.align		4
        /*001c*/ 	.word	0xfffffffc


//--------------------- .text._Z7kernel0P5uint4S0_ --------------------------
	.section	.text._Z7kernel0P5uint4S0_,"ax",@progbits
	.align	128
        .global         _Z7kernel0P5uint4S0_
        .type           _Z7kernel0P5uint4S0_,@function
        .size           _Z7kernel0P5uint4S0_,(.L_x_1 - _Z7kernel0P5uint4S0_)
        .other          _Z7kernel0P5uint4S0_,@"STO_CUDA_ENTRY STV_DEFAULT"
_Z7kernel0P5uint4S0_:
.text._Z7kernel0P5uint4S0_:
[----:B------:R-:W-:Y:S01]  /*0000*/  LDC R1, c[0x0][0x37c] ;  /* 0x0000df00ff017b82 */ /* 0x000fe20000000800 */
[----:B------:R-:W0:Y:S07]  /*0010*/  S2R R7, SR_TID.X ;  /* 0x0000000000077919 */ /* 0x000e2e0000002100 */
[----:B------:R-:W0:Y:S01]  /*0020*/  LDC.64 R2, c[0x0][0x380] ;  /* 0x0000e000ff027b82 */ /* 0x000e220000000a00 */
[----:B------:R-:W1:Y:S07]  /*0030*/  LDCU.64 UR4, c[0x0][0x358] ;  /* 0x00006b00ff0477ac */ /* 0x000e6e0008000a00 */
[----:B------:R-:W2:Y:S01]  /*0040*/  LDC.64 R4, c[0x0][0x388] ;  /* 0x0000e200ff047b82 */ /* 0x000ea20000000a00 */
[----:B0-----:R-:W-:-:S05]  /*0050*/  IMAD.WIDE.U32 R2, R7, 0x10, R2 ;  /* 0x0000001007027825 */ /* 0x001fca00078e0002 */
[----:B-1----:R-:W3:Y:S01]  /*0060*/  LDG.E.128 R8, desc[UR4][R2.64] ;  /* 0x0000000402087981 */ /* 0x002ee2000c1e1d00 */
[----:B--2---:R-:W-:-:S05]  /*0070*/  IMAD.WIDE.U32 R4, R7, 0x10, R4 ;  /* 0x0000001007047825 */ /* 0x004fca00078e0004 */
[----:B---3--:R-:W-:Y:S01]  /*0080*/  STG.E.128 desc[UR4][R4.64], R8 ;  /* 0x0000000804007986 */ /* 0x008fe2000c101d04 */
[----:B------:R-:W-:Y:S05]  /*0090*/  EXIT ;  /* 0x000000000000794d */ /* 0x000fea0003800000 */
.L_x_0:
[----:B------:R-:W-:-:S00]  /*00a0*/  BRA `(.L_x_0) ;  /* 0xfffffffc00fc7947 */ /* 0x000fc0000383ffff */
[----:B------:R-:W-:-:S00]  /*00b0*/  NOP ;  /* 0x0000000000007918 */ /* 0x000fc00000000000 */
        /* <DEDUP_REMOVED lines=12> */
.L_x_1:


//--------------------- .nv.shared.reserved.0     --------------------------
	.section	.nv.shared.reserved.0,"aw",@nobits
	.weak		__nv_reservedSMEM_offset_0_alias
	.size		__nv_reservedSMEM_offset_0_alias, 0, 64
	.other		__nv_reservedSMEM_offset_0_alias,@"STO_CUDA_RESERVED_SHARED STV_DEFAULT"
__nv_reservedSMEM_offset_0_alias:
	.zero		0
	.zero		64


//--------------------- .nv.constant0._Z7kernel0P5uint4S0_ --------------------------
	.section	.nv.constant0._Z7kernel0P5uint4S0_,"a",@progbits
	.sectionflags	@""
	.align	4
.nv.constant0._Z7kernel0P5uint4S0_:
	.zero		912


//--------------------- SYMBOLS --------------------------

	.type		.nv.reservedSmem.offset0,@object
	.size		.nv.reservedSmem.offset0,0x4
